	.headerflags	@"EF_CUDA_TEXMODE_UNIFIED EF_CUDA_64BIT_ADDRESS EF_CUDA_ACCELERATORS EF_CUDA_SM90 EF_CUDA_VIRTUAL_SM(EF_CUDA_SM90)"
	.elftype	@"ET_EXEC"


//--------------------- .nv.info                  --------------------------
	.section	.nv.info,"",@"SHT_CUDA_INFO"
	.align	4


	//----- nvinfo : EIATTR_REGCOUNT
	.align		4
        /*0000*/ 	.byte	0x04, 0x2f
        /*0002*/ 	.short	(.L_1 - .L_0)
	.align		4
.L_0:
        /*0004*/ 	.word	index@(triton_poi_fused_abs_add_div_ge_le_lift_fresh_pow_where_0)
        /*0008*/ 	.word	0x0000000e


	//----- nvinfo : EIATTR_MIN_STACK_SIZE
	.align		4
.L_1:
        /*000c*/ 	.byte	0x04, 0x12
        /*000e*/ 	.short	(.L_3 - .L_2)
	.align		4
.L_2:
        /*0010*/ 	.word	index@(triton_poi_fused_abs_add_div_ge_le_lift_fresh_pow_where_0)
        /*0014*/ 	.word	0x00000000


	//----- nvinfo : EIATTR_FRAME_SIZE
	.align		4
.L_3:
        /*0018*/ 	.byte	0x04, 0x11
        /*001a*/ 	.short	(.L_5 - .L_4)
	.align		4
.L_4:
        /*001c*/ 	.word	index@(triton_poi_fused_abs_add_div_ge_le_lift_fresh_pow_where_0)
        /*0020*/ 	.word	0x00000000


	//----- nvinfo : EIATTR_MIN_STACK_SIZE
	.align		4
.L_5:
        /*0024*/ 	.byte	0x04, 0x12
        /*0026*/ 	.short	(.L_7 - .L_6)
	.align		4
.L_6:
        /*0028*/ 	.word	index@(triton_poi_fused_abs_add_div_ge_le_lift_fresh_pow_where_0)
        /*002c*/ 	.word	0x00000000
.L_7:


//--------------------- .nv.info.triton_poi_fused_abs_add_div_ge_le_lift_fresh_pow_where_0 --------------------------
	.section	.nv.info.triton_poi_fused_abs_add_div_ge_le_lift_fresh_pow_where_0,"",@"SHT_CUDA_INFO"
	.sectionflags	@""
	.align	4


	//----- nvinfo : EIATTR_CUDA_API_VERSION
	.align		4
        /*0000*/ 	.byte	0x04, 0x37
        /*0002*/ 	.short	(.L_9 - .L_8)
.L_8:
        /*0004*/ 	.word	0x0000007c


	//----- nvinfo : EIATTR_KPARAM_INFO
	.align		4
.L_9:
        /*0008*/ 	.byte	0x04, 0x17
        /*000a*/ 	.short	(.L_11 - .L_10)
.L_10:
        /*000c*/ 	.word	0x00000000
        /*0010*/ 	.short	0x0002
        /*0012*/ 	.short	0x0010
        /*0014*/ 	.byte	0x00, 0xf0, 0x11, 0x00


	//----- nvinfo : EIATTR_KPARAM_INFO
	.align		4
.L_11:
        /*0018*/ 	.byte	0x04, 0x17
        /*001a*/ 	.short	(.L_13 - .L_12)
.L_12:
        /*001c*/ 	.word	0x00000000
        /*0020*/ 	.short	0x0001
        /*0022*/ 	.short	0x0008
        /*0024*/ 	.byte	0x00, 0xf4, 0x21, 0x00


	//----- nvinfo : EIATTR_KPARAM_INFO
	.align		4
.L_13:
        /*0028*/ 	.byte	0x04, 0x17
        /*002a*/ 	.short	(.L_15 - .L_14)
.L_14:
        /*002c*/ 	.word	0x00000000
        /*0030*/ 	.short	0x0000
        /*0032*/ 	.short	0x0000
        /*0034*/ 	.byte	0x00, 0xf4, 0x21, 0x00


	//----- nvinfo : EIATTR_SPARSE_MMA_MASK
	.align		4
.L_15:
        /*0038*/ 	.byte	0x03, 0x50
        /*003a*/ 	.short	0x0000


	//----- nvinfo : EIATTR_MAXREG_COUNT
	.align		4
        /*003c*/ 	.byte	0x03, 0x1b
        /*003e*/ 	.short	0x00ff


	//----- nvinfo : EIATTR_EXIT_INSTR_OFFSETS
	.align		4
        /*0040*/ 	.byte	0x04, 0x1c
        /*0042*/ 	.short	(.L_17 - .L_16)


	//   ....[0]....
.L_16:
        /*0044*/ 	.word	0x000001b0


	//   ....[1]....
        /*0048*/ 	.word	0x000001d0


	//----- nvinfo : EIATTR_REQNTID
	.align		4
.L_17:
        /*004c*/ 	.byte	0x04, 0x10
        /*004e*/ 	.short	(.L_19 - .L_18)
.L_18:
        /*0050*/ 	.word	0x00000080
        /*0054*/ 	.word	0x00000001
        /*0058*/ 	.word	0x00000001


	//----- nvinfo : EIATTR_CRS_STACK_SIZE
	.align		4
.L_19:
        /*005c*/ 	.byte	0x04, 0x1e
        /*005e*/ 	.short	(.L_21 - .L_20)
.L_20:
        /*0060*/ 	.word	0x00000000


	//----- nvinfo : EIATTR_CBANK_PARAM_SIZE
	.align		4
.L_21:
        /*0064*/ 	.byte	0x03, 0x19
        /*0066*/ 	.short	0x0014


	//----- nvinfo : EIATTR_PARAM_CBANK
	.align		4
        /*0068*/ 	.byte	0x04, 0x0a
        /*006a*/ 	.short	(.L_23 - .L_22)
	.align		4
.L_22:
        /*006c*/ 	.word	index@(.nv.constant0.triton_poi_fused_abs_add_div_ge_le_lift_fresh_pow_where_0)
        /*0070*/ 	.short	0x0210
        /*0072*/ 	.short	0x0014


	//----- nvinfo : EIATTR_SW_WAR
	.align		4
.L_23:
        /*0074*/ 	.byte	0x04, 0x36
        /*0076*/ 	.short	(.L_25 - .L_24)
.L_24:
        /*0078*/ 	.word	0x00000008
.L_25:


//--------------------- .nv.callgraph             --------------------------
	.section	.nv.callgraph,"",@"SHT_CUDA_CALLGRAPH"
	.align	4
	.sectionentsize	8
	.align		4
        /*0000*/ 	.word	0x00000000
	.align		4
        /*0004*/ 	.word	0xffffffff
	.align		4
        /*0008*/ 	.word	0x00000000
	.align		4
        /*000c*/ 	.word	0xfffffffe
	.align		4
        /*0010*/ 	.word	0x00000000
	.align		4
        /*0014*/ 	.word	0xfffffffd
	.align		4
        /*0018*/ 	.word	0x00000000
	.align		4
        /*001c*/ 	.word	0xfffffffc


//--------------------- .text.triton_poi_fused_abs_add_div_ge_le_lift_fresh_pow_where_0 --------------------------
	.section	.text.triton_poi_fused_abs_add_div_ge_le_lift_fresh_pow_where_0,"ax",@progbits
	.align	128
        .global         triton_poi_fused_abs_add_div_ge_le_lift_fresh_pow_where_0
        .type           triton_poi_fused_abs_add_div_ge_le_lift_fresh_pow_where_0,@function
        .size           triton_poi_fused_abs_add_div_ge_le_lift_fresh_pow_where_0,(.L_x_3 - triton_poi_fused_abs_add_div_ge_le_lift_fresh_pow_where_0)
        .other          triton_poi_fused_abs_add_div_ge_le_lift_fresh_pow_where_0,@"STO_CUDA_ENTRY STV_DEFAULT"
triton_poi_fused_abs_add_div_ge_le_lift_fresh_pow_where_0:
.text.triton_poi_fused_abs_add_div_ge_le_lift_fresh_pow_where_0:
[----:B------:R-:W0:Y:S02]  /*0000*/  LDC R1, c[0x0][0x28] ;  /* 0x00000a00ff017b82 */ /* 0x000e240000000800 */
[----:B------:R-:W1:Y:S01]  /*0010*/  S2R R0, SR_TID.X ;  /* 0x0000000000007919 */ /* 0x000e620000002100 */
[----:B------:R-:W2:Y:S01]  /*0020*/  LDC.64 R4, c[0x0][0x218] ;  /* 0x00008600ff047b82 */ /* 0x000ea20000000a00 */
[----:B------:R-:W-:Y:S01]  /*0030*/  ULDC.64 UR4, c[0x0][0x208] ;  /* 0x0000820000047ab9 */ /* 0x000fe20000000a00 */
[----:B------:R-:W-:Y:S01]  /*0040*/  BSSY B0, `(.L_x_0) ;  /* 0x000000b000007945 */ /* 0x000fe20003800000 */
[----:B------:R-:W3:Y:S01]  /*0050*/  S2R R7, SR_CTAID.X ;  /* 0x0000000000077919 */ /* 0x000ee20000002500 */
[----:B------:R-:W-:Y:S01]  /*0060*/  CS2R R8, SRZ ;  /* 0x0000000000087805 */ /* 0x000fe2000001ff00 */
[----:B-1----:R-:W-:-:S05]  /*0070*/  IMAD.SHL.U32 R0, R0, 0x2, RZ ;  /* 0x0000000200007824 */ /* 0x002fca00078e00ff */
[----:B------:R-:W-:-:S05]  /*0080*/  LOP3.LUT R0, R0, 0xfe, RZ, 0xc0, !PT ;  /* 0x000000fe00007812 */ /* 0x000fca00078ec0ff */
[----:B---3--:R-:W-:-:S05]  /*0090*/  IMAD R7, R7, 0x100, R0 ;  /* 0x0000010007077824 */ /* 0x008fca00078e0200 */
[----:B------:R-:W-:-:S13]  /*00a0*/  ISETP.GE.AND P4, PT, R7, 0x100, PT ;  /* 0x000001000700780c */ /* 0x000fda0003f86270 */
[----:B--2---:R-:W-:Y:S05]  /*00b0*/  @P4 BRA `(.L_x_1) ;  /* 0x00000000000c4947 */ /* 0x004fea0003800000 */
[----:B------:R-:W1:Y:S02]  /*00c0*/  LDC.64 R2, c[0x0][0x210] ;  /* 0x00008400ff027b82 */ /* 0x000e640000000a00 */
[----:B-1----:R-:W-:-:S05]  /*00d0*/  IMAD.WIDE R2, R7, 0x4, R2 ;  /* 0x0000000407027825 */ /* 0x002fca00078e0202 */
[----:B------:R1:W5:Y:S02]  /*00e0*/  LDG.E.64 R8, desc[UR4][R2.64] ;  /* 0x0000000402087981 */ /* 0x000364000c1e1b00 */
.L_x_1:
[----:B------:R-:W-:Y:S05]  /*00f0*/  BSYNC B0 ;  /* 0x0000000000007941 */ /* 0x000fea0003800000 */
.L_x_0:
[C---:B-----5:R-:W-:Y:S01]  /*0100*/  FSETP.GTU.AND P2, PT, |R8|.reuse, 2, PT ;  /* 0x400000000800780b */ /* 0x060fe20003f4c200 */
[C---:B------:R-:W-:Y:S01]  /*0110*/  FADD R0, R8.reuse, 2 ;  /* 0x4000000008007421 */ /* 0x040fe20000000000 */
[C---:B------:R-:W-:Y:S01]  /*0120*/  FSETP.GTU.AND P3, PT, |R9|.reuse, 2, PT ;  /* 0x400000000900780b */ /* 0x040fe20003f6c200 */
[C---:B-1----:R-:W-:Y:S01]  /*0130*/  FADD R2, R9.reuse, 2 ;  /* 0x4000000009027421 */ /* 0x042fe20000000000 */
[----:B------:R-:W-:Y:S01]  /*0140*/  FSETP.GE.AND P0, PT, R8, 2, PT ;  /* 0x400000000800780b */ /* 0x000fe20003f06000 */
[----:B------:R-:W-:Y:S01]  /*0150*/  FMUL.D8 R10, R0, R0 ;  /* 0x00000000000a7220 */ /* 0x000fe20000100000 */
[----:B------:R-:W-:Y:S01]  /*0160*/  FSETP.GE.AND P1, PT, R9, 2, PT ;  /* 0x400000000900780b */ /* 0x000fe20003f26000 */
[----:B------:R-:W-:Y:S01]  /*0170*/  FMUL.D8 R11, R2, R2 ;  /* 0x00000002020b7220 */ /* 0x000fe20000100000 */
[----:B------:R-:W-:-:S05]  /*0180*/  IMAD.WIDE R2, R7, 0x4, R4 ;  /* 0x0000000407027825 */ /* 0x000fca00078e0204 */
[----:B------:R-:W-:Y:S02]  /*0190*/  @P2 FSEL R10, R8, RZ, P0 ;  /* 0x000000ff080a2208 */ /* 0x000fe40000000000 */
[----:B------:R-:W-:Y:S01]  /*01a0*/  @P3 FSEL R11, R9, RZ, P1 ;  /* 0x000000ff090b3208 */ /* 0x000fe20000800000 */
[----:B------:R-:W-:Y:S06]  /*01b0*/  @P4 EXIT ;  /* 0x000000000000494d */ /* 0x000fec0003800000 */
[----:B------:R-:W-:Y:S01]  /*01c0*/  STG.E.64 desc[UR4][R2.64], R10 ;  /* 0x0000000a02007986 */ /* 0x000fe2000c101b04 */
[----:B------:R-:W-:Y:S05]  /*01d0*/  EXIT ;  /* 0x000000000000794d */ /* 0x000fea0003800000 */
.L_x_2:
[----:B------:R-:W-:-:S00]  /*01e0*/  BRA `(.L_x_2) ;  /* 0xfffffffc00fc7947 */ /* 0x000fc0000383ffff */
[----:B------:R-:W-:-:S00]  /*01f0*/  NOP ;  /* 0x0000000000007918 */ /* 0x000fc00000000000 */
        /* <DEDUP_REMOVED lines=8> */
.L_x_3:


//--------------------- .nv.constant0.triton_poi_fused_abs_add_div_ge_le_lift_fresh_pow_where_0 --------------------------
	.section	.nv.constant0.triton_poi_fused_abs_add_div_ge_le_lift_fresh_pow_where_0,"a",@progbits
	.sectionflags	@""
	.align	4
.nv.constant0.triton_poi_fused_abs_add_div_ge_le_lift_fresh_pow_where_0:
	.zero		548
